//
// Generated by NVIDIA NVVM Compiler
//
// Compiler Build ID: CL-36424714
// Cuda compilation tools, release 13.0, V13.0.88
// Based on NVVM 20.0.0
//

.version 9.0
.target sm_100
.address_size 64

	// .globl	_Z11partial_sumPiPxi
.extern .shared .align 16 .b8 sdata[];

.visible .entry _Z11partial_sumPiPxi(
	.param .u64 .ptr .align 1 _Z11partial_sumPiPxi_param_0,
	.param .u64 .ptr .align 1 _Z11partial_sumPiPxi_param_1,
	.param .u32 _Z11partial_sumPiPxi_param_2
)
{
	.reg .pred 	%p<6>;
	.reg .b32 	%r<14>;
	.reg .b64 	%rd<17>;

	ld.param.u64 	%rd3, [_Z11partial_sumPiPxi_param_0];
	ld.param.u64 	%rd4, [_Z11partial_sumPiPxi_param_1];
	ld.param.u32 	%r8, [_Z11partial_sumPiPxi_param_2];
	mov.u32 	%r1, %tid.x;
	mov.u32 	%r2, %ctaid.x;
	mov.u32 	%r13, %ntid.x;
	mad.lo.s32 	%r4, %r2, %r13, %r1;
	setp.ge.s32 	%p1, %r4, %r8;
	mov.b64 	%rd16, 0;
	@%p1 bra 	$L__BB0_2;
	cvta.to.global.u64 	%rd6, %rd3;
	mul.wide.s32 	%rd7, %r4, 4;
	add.s64 	%rd8, %rd6, %rd7;
	ld.global.s32 	%rd16, [%rd8];
$L__BB0_2:
	shl.b32 	%r9, %r1, 3;
	mov.u32 	%r10, sdata;
	add.s32 	%r5, %r10, %r9;
	st.shared.u64 	[%r5], %rd16;
	bar.sync 	0;
	setp.lt.u32 	%p2, %r13, 2;
	@%p2 bra 	$L__BB0_6;
$L__BB0_3:
	shr.u32 	%r7, %r13, 1;
	setp.ge.u32 	%p3, %r1, %r7;
	@%p3 bra 	$L__BB0_5;
	shl.b32 	%r11, %r7, 3;
	add.s32 	%r12, %r5, %r11;
	ld.shared.u64 	%rd9, [%r12];
	ld.shared.u64 	%rd10, [%r5];
	add.s64 	%rd11, %rd10, %rd9;
	st.shared.u64 	[%r5], %rd11;
$L__BB0_5:
	bar.sync 	0;
	setp.gt.u32 	%p4, %r13, 3;
	mov.u32 	%r13, %r7;
	@%p4 bra 	$L__BB0_3;
$L__BB0_6:
	setp.ne.s32 	%p5, %r1, 0;
	@%p5 bra 	$L__BB0_8;
	ld.shared.u64 	%rd12, [sdata];
	cvta.to.global.u64 	%rd13, %rd4;
	mul.wide.u32 	%rd14, %r2, 8;
	add.s64 	%rd15, %rd13, %rd14;
	st.global.u64 	[%rd15], %rd12;
$L__BB0_8:
	ret;

}


// ===== COMPILED SASS (sm_100) =====

	.target	sm_100

	.elftype	@"ET_EXEC"


//--------------------- .note.nv.tkinfo           --------------------------
	.section	.note.nv.tkinfo,"",@"SHT_NOTE"
	.sectionflags	@"SHF_NOTE_NV_TKINFO"
	.tkinfo
        /*0018*/ 	.word	0x00000002
        /*0030*/ 	.string	""
        /*0030*/ 	.string	"ptxas"
        /*0030*/ 	.string	"Cuda compilation tools, release 13.0, V13.0.88"
        /*0030*/ 	.string	"Build cuda_13.0.r13.0/compiler.36424714_0"
        /*0030*/ 	.string	"-arch sm_100 -m 64 "



//--------------------- .note.nv.cuinfo           --------------------------
	.section	.note.nv.cuinfo,"",@"SHT_NOTE"
	.sectionflags	@"SHF_NOTE_NV_CUINFO"
        /*0018*/ 	.short	0x0002
        /*001a*/ 	.short	0x0064
        /*001c*/ 	.short	0x0082
	.zero		2


//--------------------- .nv.info                  --------------------------
	.section	.nv.info,"",@"SHT_CUDA_INFO"
	.align	4


	//----- nvinfo : EIATTR_REGCOUNT
	.align		4
        /*0000*/ 	.byte	0x04, 0x2f
        /*0002*/ 	.short	(.L_1 - .L_0)
	.align		4
.L_0:
        /*0004*/ 	.word	index@(_Z11partial_sumPiPxi)
        /*0008*/ 	.word	0x0000000d


	//----- nvinfo : EIATTR_FRAME_SIZE
	.align		4
.L_1:
        /*000c*/ 	.byte	0x04, 0x11
        /*000e*/ 	.short	(.L_3 - .L_2)
	.align		4
.L_2:
        /*0010*/ 	.word	index@(_Z11partial_sumPiPxi)
        /*0014*/ 	.word	0x00000000


	//----- nvinfo : EIATTR_MIN_STACK_SIZE
	.align		4
.L_3:
        /*0018*/ 	.byte	0x04, 0x12
        /*001a*/ 	.short	(.L_5 - .L_4)
	.align		4
.L_4:
        /*001c*/ 	.word	index@(_Z11partial_sumPiPxi)
        /*0020*/ 	.word	0x00000000
.L_5:


//--------------------- .nv.compat                --------------------------
	.section	.nv.compat,"",@"SHT_CUDA_COMPAT_INFO"
	.align	4
        /*0000*/ 	.byte	0x02, 0x09, 0x00, 0x00, 0x02, 0x02, 0x01, 0x00, 0x02, 0x05, 0x05, 0x00, 0x03, 0x07, 0x01, 0x01
        /*0010*/ 	.byte	0x02, 0x03, 0x00, 0x00, 0x02, 0x06, 0x01, 0x00, 0x04, 0x0b, 0x08, 0x00, 0x09, 0x00, 0x00, 0x00
        /*0020*/ 	.byte	0x00, 0x00, 0x00, 0x00


//--------------------- .nv.info._Z11partial_sumPiPxi --------------------------
	.section	.nv.info._Z11partial_sumPiPxi,"",@"SHT_CUDA_INFO"
	.sectionflags	@""
	.align	4


	//----- nvinfo : EIATTR_CUDA_API_VERSION
	.align		4
        /*0000*/ 	.byte	0x04, 0x37
        /*0002*/ 	.short	(.L_7 - .L_6)
.L_6:
        /*0004*/ 	.word	0x00000082


	//----- nvinfo : EIATTR_KPARAM_INFO
	.align		4
.L_7:
        /*0008*/ 	.byte	0x04, 0x17
        /*000a*/ 	.short	(.L_9 - .L_8)
.L_8:
        /*000c*/ 	.word	0x00000000
        /*0010*/ 	.short	0x0002
        /*0012*/ 	.short	0x0010
        /*0014*/ 	.byte	0x00, 0xf0, 0x11, 0x00


	//----- nvinfo : EIATTR_KPARAM_INFO
	.align		4
.L_9:
        /*0018*/ 	.byte	0x04, 0x17
        /*001a*/ 	.short	(.L_11 - .L_10)
.L_10:
        /*001c*/ 	.word	0x00000000
        /*0020*/ 	.short	0x0001
        /*0022*/ 	.short	0x0008
        /*0024*/ 	.byte	0x00, 0xf5, 0x21, 0x00


	//----- nvinfo : EIATTR_KPARAM_INFO
	.align		4
.L_11:
        /*0028*/ 	.byte	0x04, 0x17
        /*002a*/ 	.short	(.L_13 - .L_12)
.L_12:
        /*002c*/ 	.word	0x00000000
        /*0030*/ 	.short	0x0000
        /*0032*/ 	.short	0x0000
        /*0034*/ 	.byte	0x00, 0xf5, 0x21, 0x00


	//----- nvinfo : EIATTR_SPARSE_MMA_MASK
	.align		4
.L_13:
        /*0038*/ 	.byte	0x03, 0x50
        /*003a*/ 	.short	0x0000


	//----- nvinfo : EIATTR_MAXREG_COUNT
	.align		4
        /*003c*/ 	.byte	0x03, 0x1b
        /*003e*/ 	.short	0x00ff


	//----- nvinfo : EIATTR_NUM_BARRIERS
	.align		4
        /*0040*/ 	.byte	0x02, 0x4c
        /*0042*/ 	.byte	0x01
	.zero		1


	//----- nvinfo : EIATTR_MERCURY_ISA_VERSION
	.align		4
        /*0044*/ 	.byte	0x03, 0x5f
        /*0046*/ 	.short	0x0101


	//----- nvinfo : EIATTR_VRC_CTA_INIT_COUNT
	.align		4
        /*0048*/ 	.byte	0x02, 0x4a
	.zero		1
	.zero		1


	//----- nvinfo : EIATTR_EXIT_INSTR_OFFSETS
	.align		4
        /*004c*/ 	.byte	0x04, 0x1c
        /*004e*/ 	.short	(.L_15 - .L_14)


	//   ....[0]....
.L_14:
        /*0050*/ 	.word	0x00000240


	//   ....[1]....
        /*0054*/ 	.word	0x000002c0


	//----- nvinfo : EIATTR_CBANK_PARAM_SIZE
	.align		4
.L_15:
        /*0058*/ 	.byte	0x03, 0x19
        /*005a*/ 	.short	0x0014


	//----- nvinfo : EIATTR_PARAM_CBANK
	.align		4
        /*005c*/ 	.byte	0x04, 0x0a
        /*005e*/ 	.short	(.L_17 - .L_16)
	.align		4
.L_16:
        /*0060*/ 	.word	index@(.nv.constant0._Z11partial_sumPiPxi)
        /*0064*/ 	.short	0x0380
        /*0066*/ 	.short	0x0014


	//----- nvinfo : EIATTR_SW_WAR
	.align		4
.L_17:
        /*0068*/ 	.byte	0x04, 0x36
        /*006a*/ 	.short	(.L_19 - .L_18)
.L_18:
        /*006c*/ 	.word	0x00000008
.L_19:


//--------------------- .nv.callgraph             --------------------------
	.section	.nv.callgraph,"",@"SHT_CUDA_CALLGRAPH"
	.align	4
	.sectionentsize	8
	.align		4
        /*0000*/ 	.word	0x00000000
	.align		4
        /*0004*/ 	.word	0xffffffff
	.align		4
        /*0008*/ 	.word	0x00000000
	.align		4
        /*000c*/ 	.word	0xfffffffe
	.align		4
        /*0010*/ 	.word	0x00000000
	.align		4
        /*0014*/ 	.word	0xfffffffd
	.align		4
        /*0018*/ 	.word	0x00000000
	.align		4
        /*001c*/ 	.word	0xfffffffc


//--------------------- .text._Z11partial_sumPiPxi --------------------------
	.section	.text._Z11partial_sumPiPxi,"ax",@progbits
	.align	128
        .global         _Z11partial_sumPiPxi
        .type           _Z11partial_sumPiPxi,@function
        .size           _Z11partial_sumPiPxi,(.L_x_3 - _Z11partial_sumPiPxi)
        .other          _Z11partial_sumPiPxi,@"STO_CUDA_ENTRY STV_DEFAULT"
_Z11partial_sumPiPxi:
.text._Z11partial_sumPiPxi:
[----:B------:R-:W-:Y:S01]  /*0000*/  LDC R1, c[0x0][0x37c] ;  /* 0x0000df00ff017b82 */ /* 0x000fe20000000800 */
[----:B------:R-:W0:Y:S01]  /*0010*/  S2R R8, SR_TID.X ;  /* 0x0000000000087919 */ /* 0x000e220000002100 */
[----:B------:R-:W0:Y:S01]  /*0020*/  LDCU UR8, c[0x0][0x360] ;  /* 0x00006c00ff0877ac */ /* 0x000e220008000800 */
[----:B------:R-:W0:Y:S01]  /*0030*/  S2R R9, SR_CTAID.X ;  /* 0x0000000000097919 */ /* 0x000e220000002500 */
[----:B------:R-:W1:Y:S01]  /*0040*/  LDCU UR4, c[0x0][0x390] ;  /* 0x00007200ff0477ac */ /* 0x000e620008000800 */
[----:B------:R-:W2:Y:S01]  /*0050*/  LDCU.64 UR6, c[0x0][0x358] ;  /* 0x00006b00ff0677ac */ /* 0x000ea20008000a00 */
[----:B0-----:R-:W-:-:S05]  /*0060*/  IMAD R3, R9, UR8, R8 ;  /* 0x0000000809037c24 */ /* 0x001fca000f8e0208 */
[----:B-1----:R-:W-:-:S13]  /*0070*/  ISETP.GE.AND P1, PT, R3, UR4, PT ;  /* 0x0000000403007c0c */ /* 0x002fda000bf26270 */
[----:B------:R-:W0:Y:S02]  /*0080*/  @!P1 LDC.64 R4, c[0x0][0x380] ;  /* 0x0000e000ff049b82 */ /* 0x000e240000000a00 */
[----:B0-----:R-:W-:-:S06]  /*0090*/  @!P1 IMAD.WIDE R4, R3, 0x4, R4 ;  /* 0x0000000403049825 */ /* 0x001fcc00078e0204 */
[----:B--2---:R-:W2:Y:S01]  /*00a0*/  @!P1 LDG.E R5, desc[UR6][R4.64] ;  /* 0x0000000604059981 */ /* 0x004ea2000c1e1900 */
[----:B------:R-:W0:Y:S01]  /*00b0*/  S2UR UR5, SR_CgaCtaId ;  /* 0x00000000000579c3 */ /* 0x000e220000008800 */
[----:B------:R-:W-:Y:S01]  /*00c0*/  IMAD.U32 R0, RZ, RZ, UR8 ;  /* 0x00000008ff007e24 */ /* 0x000fe2000f8e00ff */
[----:B------:R-:W-:Y:S01]  /*00d0*/  UMOV UR4, 0x400 ;  /* 0x0000040000047882 */ /* 0x000fe20000000000 */
[----:B------:R-:W-:Y:S02]  /*00e0*/  CS2R R2, SRZ ;  /* 0x0000000000027805 */ /* 0x000fe4000001ff00 */
[----:B------:R-:W-:Y:S02]  /*00f0*/  ISETP.NE.AND P0, PT, R8, RZ, PT ;  /* 0x000000ff0800720c */ /* 0x000fe40003f05270 */
[----:B------:R-:W-:Y:S01]  /*0100*/  ISETP.GE.U32.AND P2, PT, R0, 0x2, PT ;  /* 0x000000020000780c */ /* 0x000fe20003f46070 */
[----:B0-----:R-:W-:-:S06]  /*0110*/  ULEA UR4, UR5, UR4, 0x18 ;  /* 0x0000000405047291 */ /* 0x001fcc000f8ec0ff */
[----:B------:R-:W-:Y:S02]  /*0120*/  LEA R7, R8, UR4, 0x3 ;  /* 0x0000000408077c11 */ /* 0x000fe4000f8e18ff */
[--C-:B--2---:R-:W-:Y:S01]  /*0130*/  @!P1 SHF.R.S32.HI R3, RZ, 0x1f, R5.reuse ;  /* 0x0000001fff039819 */ /* 0x104fe20000011405 */
[----:B------:R-:W-:-:S05]  /*0140*/  @!P1 IMAD.MOV.U32 R2, RZ, RZ, R5 ;  /* 0x000000ffff029224 */ /* 0x000fca00078e0005 */
[----:B------:R0:W-:Y:S01]  /*0150*/  STS.64 [R7], R2 ;  /* 0x0000000207007388 */ /* 0x0001e20000000a00 */
[----:B------:R-:W-:Y:S06]  /*0160*/  BAR.SYNC.DEFER_BLOCKING 0x0 ;  /* 0x0000000000007b1d */ /* 0x000fec0000010000 */
[----:B------:R-:W-:Y:S05]  /*0170*/  @!P2 BRA `(.L_x_0) ;  /* 0x000000000030a947 */ /* 0x000fea0003800000 */
.L_x_1:
[----:B------:R-:W-:-:S04]  /*0180*/  SHF.R.U32.HI R10, RZ, 0x1, R0 ;  /* 0x00000001ff0a7819 */ /* 0x000fc80000011600 */
[----:B------:R-:W-:-:S13]  /*0190*/  ISETP.GE.U32.AND P1, PT, R8, R10, PT ;  /* 0x0000000a0800720c */ /* 0x000fda0003f26070 */
[----:B------:R-:W-:Y:S01]  /*01a0*/  @!P1 IMAD R6, R10, 0x8, R7 ;  /* 0x000000080a069824 */ /* 0x000fe200078e0207 */
[----:B------:R-:W-:Y:S04]  /*01b0*/  @!P1 LDS.64 R4, [R7] ;  /* 0x0000000007049984 */ /* 0x000fe80000000a00 */
[----:B0-----:R-:W0:Y:S02]  /*01c0*/  @!P1 LDS.64 R2, [R6] ;  /* 0x0000000006029984 */ /* 0x001e240000000a00 */
[----:B0-----:R-:W-:-:S05]  /*01d0*/  @!P1 IADD3 R2, P2, PT, R2, R4, RZ ;  /* 0x0000000402029210 */ /* 0x001fca0007f5e0ff */
[----:B------:R-:W-:-:S05]  /*01e0*/  @!P1 IMAD.X R3, R3, 0x1, R5, P2 ;  /* 0x0000000103039824 */ /* 0x000fca00010e0605 */
[----:B------:R1:W-:Y:S01]  /*01f0*/  @!P1 STS.64 [R7], R2 ;  /* 0x0000000207009388 */ /* 0x0003e20000000a00 */
[----:B------:R-:W-:Y:S01]  /*0200*/  BAR.SYNC.DEFER_BLOCKING 0x0 ;  /* 0x0000000000007b1d */ /* 0x000fe20000010000 */
[----:B------:R-:W-:Y:S01]  /*0210*/  ISETP.GT.U32.AND P1, PT, R0, 0x3, PT ;  /* 0x000000030000780c */ /* 0x000fe20003f24070 */
[----:B------:R-:W-:-:S12]  /*0220*/  IMAD.MOV.U32 R0, RZ, RZ, R10 ;  /* 0x000000ffff007224 */ /* 0x000fd800078e000a */
[----:B-1----:R-:W-:Y:S05]  /*0230*/  @P1 BRA `(.L_x_1) ;  /* 0xfffffffc00d01947 */ /* 0x002fea000383ffff */
.L_x_0:
[----:B------:R-:W-:Y:S05]  /*0240*/  @P0 EXIT ;  /* 0x000000000000094d */ /* 0x000fea0003800000 */
[----:B------:R-:W1:Y:S01]  /*0250*/  S2UR UR5, SR_CgaCtaId ;  /* 0x00000000000579c3 */ /* 0x000e620000008800 */
[----:B------:R-:W-:-:S07]  /*0260*/  UMOV UR4, 0x400 ;  /* 0x0000040000047882 */ /* 0x000fce0000000000 */
[----:B------:R-:W2:Y:S01]  /*0270*/  LDC.64 R4, c[0x0][0x388] ;  /* 0x0000e200ff047b82 */ /* 0x000ea20000000a00 */
[----:B-1----:R-:W-:Y:S01]  /*0280*/  ULEA UR4, UR5, UR4, 0x18 ;  /* 0x0000000405047291 */ /* 0x002fe2000f8ec0ff */
[----:B--2---:R-:W-:-:S08]  /*0290*/  IMAD.WIDE.U32 R4, R9, 0x8, R4 ;  /* 0x0000000809047825 */ /* 0x004fd000078e0004 */
[----:B0-----:R-:W0:Y:S04]  /*02a0*/  LDS.64 R2, [UR4] ;  /* 0x00000004ff027984 */ /* 0x001e280008000a00 */
[----:B0-----:R-:W-:Y:S01]  /*02b0*/  STG.E.64 desc[UR6][R4.64], R2 ;  /* 0x0000000204007986 */ /* 0x001fe2000c101b06 */
[----:B------:R-:W-:Y:S05]  /*02c0*/  EXIT ;  /* 0x000000000000794d */ /* 0x000fea0003800000 */
.L_x_2:
[----:B------:R-:W-:-:S00]  /*02d0*/  BRA `(.L_x_2) ;  /* 0xfffffffc00fc7947 */ /* 0x000fc0000383ffff */
[----:B------:R-:W-:-:S00]  /*02e0*/  NOP ;  /* 0x0000000000007918 */ /* 0x000fc00000000000 */
        /* <DEDUP_REMOVED lines=9> */
.L_x_3:


//--------------------- .nv.shared._Z11partial_sumPiPxi --------------------------
	.section	.nv.shared._Z11partial_sumPiPxi,"aw",@nobits
	.sectionflags	@""
	.align	16
	.zero		1024


//--------------------- .nv.shared.reserved.0     --------------------------
	.section	.nv.shared.reserved.0,"aw",@nobits
	.weak		__nv_reservedSMEM_offset_0_alias
	.size		__nv_reservedSMEM_offset_0_alias, 0, 64
	.other		__nv_reservedSMEM_offset_0_alias,@"STO_CUDA_RESERVED_SHARED STV_DEFAULT"
__nv_reservedSMEM_offset_0_alias:
	.zero		0
	.zero		64


//--------------------- .nv.constant0._Z11partial_sumPiPxi --------------------------
	.section	.nv.constant0._Z11partial_sumPiPxi,"a",@progbits
	.sectionflags	@""
	.align	4
.nv.constant0._Z11partial_sumPiPxi:
	.zero		916


//--------------------- SYMBOLS --------------------------

	.type		.nv.reservedSmem.offset0,@object
	.size		.nv.reservedSmem.offset0,0x4
	.type		.nv.reservedSmem.cap,@object
	.size		.nv.reservedSmem.cap,0x4
